//
// Generated by NVIDIA NVVM Compiler
//
// Compiler Build ID: CL-36424714
// Cuda compilation tools, release 13.0, V13.0.88
// Based on NVVM 20.0.0
//

.version 9.0
.target sm_100
.address_size 64

	// .globl	_Z16divideAndConquerP5Pointi
.extern .shared .align 16 .b8 hullData[];

.visible .entry _Z16divideAndConquerP5Pointi(
	.param .u64 .ptr .align 1 _Z16divideAndConquerP5Pointi_param_0,
	.param .u32 _Z16divideAndConquerP5Pointi_param_1
)
{
	.reg .pred 	%p<30>;
	.reg .b32 	%r<177>;
	.reg .b64 	%rd<7>;

	ld.param.u64 	%rd3, [_Z16divideAndConquerP5Pointi_param_0];
	ld.param.u32 	%r58, [_Z16divideAndConquerP5Pointi_param_1];
	cvta.to.global.u64 	%rd4, %rd3;
	mov.u32 	%r1, %tid.x;
	mov.u32 	%r59, %ctaid.x;
	mov.u32 	%r2, %ntid.x;
	shl.b32 	%r3, %r2, 1;
	shl.b32 	%r60, %r1, 4;
	mov.u32 	%r61, hullData;
	add.s32 	%r4, %r61, %r60;
	mul.lo.s32 	%r5, %r3, %r59;
	add.s32 	%r62, %r5, %r1;
	mul.wide.u32 	%rd5, %r62, 16;
	add.s64 	%rd1, %rd4, %rd5;
	ld.global.u32 	%r63, [%rd1];
	ld.global.u32 	%r64, [%rd1+4];
	ld.global.u32 	%r65, [%rd1+8];
	ld.global.u32 	%r66, [%rd1+12];
	st.shared.v4.u32 	[%r4], {%r63, %r64, %r65, %r66};
	add.s32 	%r6, %r62, %r2;
	setp.ge.s32 	%p2, %r6, %r58;
	mul.wide.u32 	%rd6, %r6, 16;
	add.s64 	%rd2, %rd4, %rd6;
	shl.b32 	%r67, %r2, 4;
	add.s32 	%r7, %r4, %r67;
	@%p2 bra 	$L__BB0_2;
	ld.global.u32 	%r68, [%rd2];
	ld.global.u32 	%r69, [%rd2+4];
	ld.global.u32 	%r70, [%rd2+8];
	ld.global.u32 	%r71, [%rd2+12];
	st.shared.v4.u32 	[%r7], {%r68, %r69, %r70, %r71};
$L__BB0_2:
	bar.sync 	0;
	shl.b32 	%r8, %r1, 1;
	or.b32  	%r9, %r8, 1;
	setp.ge.u32 	%p3, %r9, %r3;
	mov.u32 	%r161, %r8;
	@%p3 bra 	$L__BB0_4;
	shl.b32 	%r72, %r8, 4;
	add.s32 	%r74, %r61, %r72;
	st.shared.v2.u32 	[%r74+8], {%r9, %r9};
	mov.u32 	%r161, %r9;
$L__BB0_4:
	shl.b32 	%r75, %r161, 4;
	add.s32 	%r77, %r61, %r75;
	st.shared.v2.u32 	[%r77+8], {%r8, %r8};
	bar.sync 	0;
	setp.lt.u32 	%p4, %r2, 2;
	@%p4 bra 	$L__BB0_28;
	and.b32  	%r11, %r8, 2044;
	and.b32  	%r12, %r1, 1;
	mov.b32 	%r162, 1;
$L__BB0_6:
	mov.u32 	%r13, %r162;
	shl.b32 	%r162, %r13, 1;
	mad.lo.s32 	%r17, %r11, %r13, %r162;
	setp.ge.u32 	%p5, %r17, %r3;
	@%p5 bra 	$L__BB0_23;
	setp.ne.s32 	%p6, %r12, 0;
	add.s32 	%r18, %r17, -1;
	@%p6 bra 	$L__BB0_9;
	shl.b32 	%r86, %r17, 4;
	add.s32 	%r88, %r61, %r86;
	ld.shared.u32 	%r89, [%r88+-8];
	shl.b32 	%r90, %r89, 4;
	add.s32 	%r91, %r61, %r90;
	ld.shared.v2.u32 	{%r172, %r171}, [%r91];
	bra.uni 	$L__BB0_10;
$L__BB0_9:
	shl.b32 	%r80, %r17, 4;
	add.s32 	%r82, %r61, %r80;
	ld.shared.u32 	%r83, [%r82+-4];
	shl.b32 	%r84, %r83, 4;
	add.s32 	%r85, %r61, %r84;
	ld.shared.v2.u32 	{%r172, %r171}, [%r85];
$L__BB0_10:
	mov.u32 	%r174, %r17;
	mov.u32 	%r173, %r18;
$L__BB0_11:
	setp.ne.s32 	%p7, %r12, 0;
	shl.b32 	%r92, %r174, 4;
	add.s32 	%r29, %r61, %r92;
	ld.shared.v2.u32 	{%r94, %r95}, [%r29];
	shl.b32 	%r96, %r173, 4;
	add.s32 	%r30, %r61, %r96;
	ld.shared.v2.u32 	{%r31, %r32}, [%r30];
	sub.s32 	%r33, %r94, %r31;
	sub.s32 	%r97, %r171, %r32;
	mul.lo.s32 	%r98, %r97, %r33;
	sub.s32 	%r34, %r95, %r32;
	sub.s32 	%r99, %r31, %r172;
	mad.lo.s32 	%r35, %r99, %r34, %r98;
	@%p7 bra 	$L__BB0_17;
	setp.lt.s32 	%p16, %r35, 0;
	@%p16 bra 	$L__BB0_15;
	ld.shared.u32 	%r36, [%r30+8];
	setp.eq.s32 	%p17, %r36, %r18;
	@%p17 bra 	$L__BB0_15;
	shl.b32 	%r117, %r36, 4;
	add.s32 	%r119, %r61, %r117;
	ld.shared.u32 	%r120, [%r119+8];
	shl.b32 	%r121, %r120, 4;
	add.s32 	%r122, %r61, %r121;
	ld.shared.v2.u32 	{%r172, %r171}, [%r122];
	mov.pred 	%p29, -1;
	mov.u32 	%r173, %r36;
	bra.uni 	$L__BB0_22;
$L__BB0_15:
	ld.shared.u32 	%r39, [%r29+12];
	shl.b32 	%r123, %r39, 4;
	add.s32 	%r125, %r61, %r123;
	ld.shared.v2.u32 	{%r172, %r171}, [%r125];
	sub.s32 	%r126, %r171, %r32;
	mul.lo.s32 	%r127, %r126, %r33;
	sub.s32 	%r128, %r31, %r172;
	mad.lo.s32 	%r129, %r128, %r34, %r127;
	setp.lt.s32 	%p20, %r129, 0;
	setp.eq.s32 	%p21, %r39, %r17;
	or.pred  	%p22, %p20, %p21;
	mov.pred 	%p29, 0;
	@%p22 bra 	$L__BB0_22;
	ld.shared.u32 	%r130, [%r30+8];
	shl.b32 	%r131, %r130, 4;
	add.s32 	%r133, %r61, %r131;
	ld.shared.v2.u32 	{%r172, %r171}, [%r133];
	mov.pred 	%p29, -1;
	mov.u32 	%r174, %r39;
	bra.uni 	$L__BB0_22;
$L__BB0_17:
	setp.gt.s32 	%p8, %r35, 0;
	@%p8 bra 	$L__BB0_20;
	ld.shared.u32 	%r44, [%r30+12];
	setp.eq.s32 	%p9, %r44, %r18;
	@%p9 bra 	$L__BB0_20;
	shl.b32 	%r100, %r44, 4;
	add.s32 	%r102, %r61, %r100;
	ld.shared.u32 	%r103, [%r102+12];
	shl.b32 	%r104, %r103, 4;
	add.s32 	%r105, %r61, %r104;
	ld.shared.v2.u32 	{%r172, %r171}, [%r105];
	mov.pred 	%p29, -1;
	mov.u32 	%r173, %r44;
	bra.uni 	$L__BB0_22;
$L__BB0_20:
	ld.shared.u32 	%r47, [%r29+8];
	shl.b32 	%r106, %r47, 4;
	add.s32 	%r108, %r61, %r106;
	ld.shared.v2.u32 	{%r172, %r171}, [%r108];
	sub.s32 	%r109, %r171, %r32;
	mul.lo.s32 	%r110, %r109, %r33;
	sub.s32 	%r111, %r31, %r172;
	mad.lo.s32 	%r112, %r111, %r34, %r110;
	setp.gt.s32 	%p12, %r112, 0;
	setp.eq.s32 	%p13, %r47, %r17;
	or.pred  	%p14, %p12, %p13;
	mov.pred 	%p29, 0;
	@%p14 bra 	$L__BB0_22;
	ld.shared.u32 	%r113, [%r30+12];
	shl.b32 	%r114, %r113, 4;
	add.s32 	%r116, %r61, %r114;
	ld.shared.v2.u32 	{%r172, %r171}, [%r116];
	mov.pred 	%p29, -1;
	mov.u32 	%r174, %r47;
$L__BB0_22:
	@%p29 bra 	$L__BB0_11;
$L__BB0_23:
	setp.ge.u32 	%p24, %r17, %r3;
	bar.sync 	0;
	@%p24 bra 	$L__BB0_27;
	setp.ne.s32 	%p25, %r12, 0;
	@%p25 bra 	$L__BB0_26;
	shl.b32 	%r139, %r173, 4;
	add.s32 	%r141, %r61, %r139;
	st.shared.u32 	[%r141+12], %r174;
	shl.b32 	%r142, %r174, 4;
	add.s32 	%r143, %r61, %r142;
	st.shared.u32 	[%r143+8], %r173;
	bra.uni 	$L__BB0_27;
$L__BB0_26:
	shl.b32 	%r134, %r173, 4;
	add.s32 	%r136, %r61, %r134;
	st.shared.u32 	[%r136+8], %r174;
	shl.b32 	%r137, %r174, 4;
	add.s32 	%r138, %r61, %r137;
	st.shared.u32 	[%r138+12], %r173;
$L__BB0_27:
	setp.lt.u32 	%p26, %r162, %r2;
	@%p26 bra 	$L__BB0_6;
$L__BB0_28:
	bar.sync 	0;
	ld.shared.v2.u32 	{%r144, %r145}, [%r4+8];
	add.s32 	%r146, %r145, %r5;
	add.s32 	%r147, %r144, %r5;
	st.shared.v2.u32 	[%r4+8], {%r147, %r146};
	add.s32 	%r148, %r1, %r2;
	setp.ge.u32 	%p27, %r148, %r3;
	@%p27 bra 	$L__BB0_30;
	ld.shared.v2.u32 	{%r149, %r150}, [%r7+8];
	add.s32 	%r151, %r150, %r5;
	add.s32 	%r152, %r149, %r5;
	st.shared.v2.u32 	[%r7+8], {%r152, %r151};
$L__BB0_30:
	setp.ge.s32 	%p28, %r6, %r58;
	bar.sync 	0;
	ld.shared.v4.u32 	{%r153, %r154, %r155, %r156}, [%r4];
	st.global.u32 	[%rd1], %r153;
	st.global.u32 	[%rd1+4], %r154;
	st.global.u32 	[%rd1+8], %r155;
	st.global.u32 	[%rd1+12], %r156;
	@%p28 bra 	$L__BB0_32;
	ld.shared.v4.u32 	{%r157, %r158, %r159, %r160}, [%r7];
	st.global.u32 	[%rd2], %r157;
	st.global.u32 	[%rd2+4], %r158;
	st.global.u32 	[%rd2+8], %r159;
	st.global.u32 	[%rd2+12], %r160;
$L__BB0_32:
	bar.sync 	0;
	ret;

}
	// .globl	_Z22divideAndConquerBlocksP5Pointii
.visible .entry _Z22divideAndConquerBlocksP5Pointii(
	.param .u64 .ptr .align 1 _Z22divideAndConquerBlocksP5Pointii_param_0,
	.param .u32 _Z22divideAndConquerBlocksP5Pointii_param_1,
	.param .u32 _Z22divideAndConquerBlocksP5Pointii_param_2
)
{
	.reg .pred 	%p<22>;
	.reg .b32 	%r<74>;
	.reg .b64 	%rd<39>;

	ld.param.u64 	%rd4, [_Z22divideAndConquerBlocksP5Pointii_param_0];
	ld.param.u32 	%r39, [_Z22divideAndConquerBlocksP5Pointii_param_2];
	cvta.to.global.u64 	%rd1, %rd4;
	mov.u32 	%r40, %tid.x;
	shl.b32 	%r41, %r40, 11;
	or.b32  	%r42, %r41, 2048;
	mul.lo.s32 	%r1, %r39, %r42;
	add.s32 	%r2, %r1, -1;
	and.b32  	%r3, %r40, 1;
	setp.eq.b32 	%p2, %r3, 1;
	@%p2 bra 	$L__BB1_2;
	mul.wide.s32 	%rd9, %r1, 16;
	add.s64 	%rd10, %rd1, %rd9;
	ld.global.u32 	%r44, [%rd10+-8];
	mul.wide.u32 	%rd11, %r44, 16;
	add.s64 	%rd12, %rd1, %rd11;
	ld.global.u32 	%r71, [%rd12];
	ld.global.u32 	%r70, [%rd12+4];
	bra.uni 	$L__BB1_3;
$L__BB1_2:
	mul.wide.s32 	%rd5, %r1, 16;
	add.s64 	%rd6, %rd1, %rd5;
	ld.global.u32 	%r43, [%rd6+-4];
	mul.wide.u32 	%rd7, %r43, 16;
	add.s64 	%rd8, %rd1, %rd7;
	ld.global.u32 	%r71, [%rd8];
	ld.global.u32 	%r70, [%rd8+4];
$L__BB1_3:
	mov.u32 	%r73, %r1;
	mov.u32 	%r72, %r2;
$L__BB1_4:
	setp.ne.s32 	%p3, %r3, 0;
	mul.wide.s32 	%rd13, %r73, 16;
	add.s64 	%rd2, %rd1, %rd13;
	ld.global.u32 	%r45, [%rd2];
	mul.wide.s32 	%rd14, %r72, 16;
	add.s64 	%rd3, %rd1, %rd14;
	ld.global.u32 	%r14, [%rd3];
	sub.s32 	%r15, %r45, %r14;
	ld.global.u32 	%r16, [%rd3+4];
	sub.s32 	%r46, %r70, %r16;
	mul.lo.s32 	%r47, %r46, %r15;
	ld.global.u32 	%r48, [%rd2+4];
	sub.s32 	%r17, %r48, %r16;
	sub.s32 	%r49, %r14, %r71;
	mad.lo.s32 	%r18, %r49, %r17, %r47;
	@%p3 bra 	$L__BB1_10;
	setp.lt.s32 	%p12, %r18, 0;
	@%p12 bra 	$L__BB1_8;
	ld.global.u32 	%r19, [%rd3+8];
	setp.eq.s32 	%p13, %r19, %r2;
	@%p13 bra 	$L__BB1_8;
	mul.wide.s32 	%rd23, %r19, 16;
	add.s64 	%rd24, %rd1, %rd23;
	ld.global.u32 	%r57, [%rd24+8];
	mul.wide.u32 	%rd25, %r57, 16;
	add.s64 	%rd26, %rd1, %rd25;
	ld.global.u32 	%r71, [%rd26];
	ld.global.u32 	%r70, [%rd26+4];
	mov.pred 	%p21, -1;
	mov.u32 	%r72, %r19;
	bra.uni 	$L__BB1_15;
$L__BB1_8:
	ld.global.u32 	%r58, [%rd2+12];
	mul.wide.u32 	%rd27, %r58, 16;
	add.s64 	%rd28, %rd1, %rd27;
	ld.global.u32 	%r71, [%rd28];
	ld.global.u32 	%r70, [%rd28+4];
	sub.s32 	%r59, %r70, %r16;
	mul.lo.s32 	%r60, %r59, %r15;
	sub.s32 	%r61, %r14, %r71;
	mad.lo.s32 	%r62, %r61, %r17, %r60;
	setp.lt.s32 	%p16, %r62, 0;
	setp.eq.s32 	%p17, %r58, %r1;
	or.pred  	%p18, %p16, %p17;
	mov.pred 	%p21, 0;
	@%p18 bra 	$L__BB1_15;
	ld.global.u32 	%r63, [%rd3+8];
	mul.wide.u32 	%rd29, %r63, 16;
	add.s64 	%rd30, %rd1, %rd29;
	ld.global.u32 	%r71, [%rd30];
	ld.global.u32 	%r70, [%rd30+4];
	mov.pred 	%p21, -1;
	mov.u32 	%r73, %r58;
	bra.uni 	$L__BB1_15;
$L__BB1_10:
	setp.gt.s32 	%p4, %r18, 0;
	@%p4 bra 	$L__BB1_13;
	ld.global.u32 	%r27, [%rd3+12];
	setp.eq.s32 	%p5, %r27, %r2;
	@%p5 bra 	$L__BB1_13;
	mul.wide.s32 	%rd15, %r27, 16;
	add.s64 	%rd16, %rd1, %rd15;
	ld.global.u32 	%r50, [%rd16+12];
	mul.wide.u32 	%rd17, %r50, 16;
	add.s64 	%rd18, %rd1, %rd17;
	ld.global.u32 	%r71, [%rd18];
	ld.global.u32 	%r70, [%rd18+4];
	mov.pred 	%p21, -1;
	mov.u32 	%r72, %r27;
	bra.uni 	$L__BB1_15;
$L__BB1_13:
	ld.global.u32 	%r51, [%rd2+8];
	mul.wide.u32 	%rd19, %r51, 16;
	add.s64 	%rd20, %rd1, %rd19;
	ld.global.u32 	%r71, [%rd20];
	ld.global.u32 	%r70, [%rd20+4];
	sub.s32 	%r52, %r70, %r16;
	mul.lo.s32 	%r53, %r52, %r15;
	sub.s32 	%r54, %r14, %r71;
	mad.lo.s32 	%r55, %r54, %r17, %r53;
	setp.gt.s32 	%p8, %r55, 0;
	setp.eq.s32 	%p9, %r51, %r1;
	or.pred  	%p10, %p8, %p9;
	mov.pred 	%p21, 0;
	@%p10 bra 	$L__BB1_15;
	ld.global.u32 	%r56, [%rd3+12];
	mul.wide.u32 	%rd21, %r56, 16;
	add.s64 	%rd22, %rd1, %rd21;
	ld.global.u32 	%r71, [%rd22];
	ld.global.u32 	%r70, [%rd22+4];
	mov.pred 	%p21, -1;
	mov.u32 	%r73, %r51;
$L__BB1_15:
	@%p21 bra 	$L__BB1_4;
	setp.ne.s32 	%p20, %r3, 0;
	bar.sync 	0;
	@%p20 bra 	$L__BB1_18;
	mul.wide.s32 	%rd35, %r72, 16;
	add.s64 	%rd36, %rd1, %rd35;
	st.global.u32 	[%rd36+12], %r73;
	mul.wide.s32 	%rd37, %r73, 16;
	add.s64 	%rd38, %rd1, %rd37;
	st.global.u32 	[%rd38+8], %r72;
	bra.uni 	$L__BB1_19;
$L__BB1_18:
	mul.wide.s32 	%rd31, %r72, 16;
	add.s64 	%rd32, %rd1, %rd31;
	st.global.u32 	[%rd32+8], %r73;
	mul.wide.s32 	%rd33, %r73, 16;
	add.s64 	%rd34, %rd1, %rd33;
	st.global.u32 	[%rd34+12], %r72;
$L__BB1_19:
	bar.sync 	0;
	ret;

}


// ===== COMPILED SASS (sm_100) =====

	.target	sm_100

	.elftype	@"ET_EXEC"


//--------------------- .note.nv.tkinfo           --------------------------
	.section	.note.nv.tkinfo,"",@"SHT_NOTE"
	.sectionflags	@"SHF_NOTE_NV_TKINFO"
	.tkinfo
        /*0018*/ 	.word	0x00000002
        /*0030*/ 	.string	""
        /*0030*/ 	.string	"ptxas"
        /*0030*/ 	.string	"Cuda compilation tools, release 13.0, V13.0.88"
        /*0030*/ 	.string	"Build cuda_13.0.r13.0/compiler.36424714_0"
        /*0030*/ 	.string	"-arch sm_100 -m 64 "



//--------------------- .note.nv.cuinfo           --------------------------
	.section	.note.nv.cuinfo,"",@"SHT_NOTE"
	.sectionflags	@"SHF_NOTE_NV_CUINFO"
        /*0018*/ 	.short	0x0002
        /*001a*/ 	.short	0x0064
        /*001c*/ 	.short	0x0082
	.zero		2


//--------------------- .nv.info                  --------------------------
	.section	.nv.info,"",@"SHT_CUDA_INFO"
	.align	4


	//----- nvinfo : EIATTR_REGCOUNT
	.align		4
        /*0000*/ 	.byte	0x04, 0x2f
        /*0002*/ 	.short	(.L_1 - .L_0)
	.align		4
.L_0:
        /*0004*/ 	.word	index@(_Z16divideAndConquerP5Pointi)
        /*0008*/ 	.word	0x0000001f


	//----- nvinfo : EIATTR_FRAME_SIZE
	.align		4
.L_1:
        /*000c*/ 	.byte	0x04, 0x11
        /*000e*/ 	.short	(.L_3 - .L_2)
	.align		4
.L_2:
        /*0010*/ 	.word	index@(_Z16divideAndConquerP5Pointi)
        /*0014*/ 	.word	0x00000000


	//----- nvinfo : EIATTR_REGCOUNT
	.align		4
.L_3:
        /*0018*/ 	.byte	0x04, 0x2f
        /*001a*/ 	.short	(.L_5 - .L_4)
	.align		4
.L_4:
        /*001c*/ 	.word	index@(_Z22divideAndConquerBlocksP5Pointii)
        /*0020*/ 	.word	0x0000001a


	//----- nvinfo : EIATTR_FRAME_SIZE
	.align		4
.L_5:
        /*0024*/ 	.byte	0x04, 0x11
        /*0026*/ 	.short	(.L_7 - .L_6)
	.align		4
.L_6:
        /*0028*/ 	.word	index@(_Z22divideAndConquerBlocksP5Pointii)
        /*002c*/ 	.word	0x00000000


	//----- nvinfo : EIATTR_MIN_STACK_SIZE
	.align		4
.L_7:
        /*0030*/ 	.byte	0x04, 0x12
        /*0032*/ 	.short	(.L_9 - .L_8)
	.align		4
.L_8:
        /*0034*/ 	.word	index@(_Z22divideAndConquerBlocksP5Pointii)
        /*0038*/ 	.word	0x00000000


	//----- nvinfo : EIATTR_MIN_STACK_SIZE
	.align		4
.L_9:
        /*003c*/ 	.byte	0x04, 0x12
        /*003e*/ 	.short	(.L_11 - .L_10)
	.align		4
.L_10:
        /*0040*/ 	.word	index@(_Z16divideAndConquerP5Pointi)
        /*0044*/ 	.word	0x00000000
.L_11:


//--------------------- .nv.compat                --------------------------
	.section	.nv.compat,"",@"SHT_CUDA_COMPAT_INFO"
	.align	4
        /*0000*/ 	.byte	0x02, 0x09, 0x00, 0x00, 0x02, 0x02, 0x01, 0x00, 0x02, 0x05, 0x05, 0x00, 0x03, 0x07, 0x01, 0x01
        /*0010*/ 	.byte	0x02, 0x03, 0x00, 0x00, 0x02, 0x06, 0x01, 0x00, 0x04, 0x0b, 0x08, 0x00, 0x09, 0x00, 0x00, 0x00
        /*0020*/ 	.byte	0x00, 0x00, 0x00, 0x00


//--------------------- .nv.info._Z22divideAndConquerBlocksP5Pointii --------------------------
	.section	.nv.info._Z22divideAndConquerBlocksP5Pointii,"",@"SHT_CUDA_INFO"
	.sectionflags	@""
	.align	4


	//----- nvinfo : EIATTR_CUDA_API_VERSION
	.align		4
        /*0000*/ 	.byte	0x04, 0x37
        /*0002*/ 	.short	(.L_13 - .L_12)
.L_12:
        /*0004*/ 	.word	0x00000082


	//----- nvinfo : EIATTR_KPARAM_INFO
	.align		4
.L_13:
        /*0008*/ 	.byte	0x04, 0x17
        /*000a*/ 	.short	(.L_15 - .L_14)
.L_14:
        /*000c*/ 	.word	0x00000000
        /*0010*/ 	.short	0x0002
        /*0012*/ 	.short	0x000c
        /*0014*/ 	.byte	0x00, 0xf0, 0x11, 0x00


	//----- nvinfo : EIATTR_KPARAM_INFO
	.align		4
.L_15:
        /*0018*/ 	.byte	0x04, 0x17
        /*001a*/ 	.short	(.L_17 - .L_16)
.L_16:
        /*001c*/ 	.word	0x00000000
        /*0020*/ 	.short	0x0001
        /*0022*/ 	.short	0x0008
        /*0024*/ 	.byte	0x00, 0xf0, 0x11, 0x00


	//----- nvinfo : EIATTR_KPARAM_INFO
	.align		4
.L_17:
        /*0028*/ 	.byte	0x04, 0x17
        /*002a*/ 	.short	(.L_19 - .L_18)
.L_18:
        /*002c*/ 	.word	0x00000000
        /*0030*/ 	.short	0x0000
        /*0032*/ 	.short	0x0000
        /*0034*/ 	.byte	0x00, 0xf5, 0x21, 0x00


	//----- nvinfo : EIATTR_SPARSE_MMA_MASK
	.align		4
.L_19:
        /*0038*/ 	.byte	0x03, 0x50
        /*003a*/ 	.short	0x0000


	//----- nvinfo : EIATTR_MAXREG_COUNT
	.align		4
        /*003c*/ 	.byte	0x03, 0x1b
        /*003e*/ 	.short	0x00ff


	//----- nvinfo : EIATTR_NUM_BARRIERS
	.align		4
        /*0040*/ 	.byte	0x02, 0x4c
        /*0042*/ 	.byte	0x01
	.zero		1


	//----- nvinfo : EIATTR_MERCURY_ISA_VERSION
	.align		4
        /*0044*/ 	.byte	0x03, 0x5f
        /*0046*/ 	.short	0x0101


	//----- nvinfo : EIATTR_VRC_CTA_INIT_COUNT
	.align		4
        /*0048*/ 	.byte	0x02, 0x4a
	.zero		1
	.zero		1


	//----- nvinfo : EIATTR_EXIT_INSTR_OFFSETS
	.align		4
        /*004c*/ 	.byte	0x04, 0x1c
        /*004e*/ 	.short	(.L_21 - .L_20)


	//   ....[0]....
.L_20:
        /*0050*/ 	.word	0x00000790


	//----- nvinfo : EIATTR_CRS_STACK_SIZE
	.align		4
.L_21:
        /*0054*/ 	.byte	0x04, 0x1e
        /*0056*/ 	.short	(.L_23 - .L_22)
.L_22:
        /*0058*/ 	.word	0x00000000


	//----- nvinfo : EIATTR_CBANK_PARAM_SIZE
	.align		4
.L_23:
        /*005c*/ 	.byte	0x03, 0x19
        /*005e*/ 	.short	0x0010


	//----- nvinfo : EIATTR_PARAM_CBANK
	.align		4
        /*0060*/ 	.byte	0x04, 0x0a
        /*0062*/ 	.short	(.L_25 - .L_24)
	.align		4
.L_24:
        /*0064*/ 	.word	index@(.nv.constant0._Z22divideAndConquerBlocksP5Pointii)
        /*0068*/ 	.short	0x0380
        /*006a*/ 	.short	0x0010


	//----- nvinfo : EIATTR_SW_WAR
	.align		4
.L_25:
        /*006c*/ 	.byte	0x04, 0x36
        /*006e*/ 	.short	(.L_27 - .L_26)
.L_26:
        /*0070*/ 	.word	0x00000008
.L_27:


//--------------------- .nv.info._Z16divideAndConquerP5Pointi --------------------------
	.section	.nv.info._Z16divideAndConquerP5Pointi,"",@"SHT_CUDA_INFO"
	.sectionflags	@""
	.align	4


	//----- nvinfo : EIATTR_CUDA_API_VERSION
	.align		4
        /*0000*/ 	.byte	0x04, 0x37
        /*0002*/ 	.short	(.L_29 - .L_28)
.L_28:
        /*0004*/ 	.word	0x00000082


	//----- nvinfo : EIATTR_KPARAM_INFO
	.align		4
.L_29:
        /*0008*/ 	.byte	0x04, 0x17
        /*000a*/ 	.short	(.L_31 - .L_30)
.L_30:
        /*000c*/ 	.word	0x00000000
        /*0010*/ 	.short	0x0001
        /*0012*/ 	.short	0x0008
        /*0014*/ 	.byte	0x00, 0xf0, 0x11, 0x00


	//----- nvinfo : EIATTR_KPARAM_INFO
	.align		4
.L_31:
        /*0018*/ 	.byte	0x04, 0x17
        /*001a*/ 	.short	(.L_33 - .L_32)
.L_32:
        /*001c*/ 	.word	0x00000000
        /*0020*/ 	.short	0x0000
        /*0022*/ 	.short	0x0000
        /*0024*/ 	.byte	0x00, 0xf5, 0x21, 0x00


	//----- nvinfo : EIATTR_SPARSE_MMA_MASK
	.align		4
.L_33:
        /*0028*/ 	.byte	0x03, 0x50
        /*002a*/ 	.short	0x0000


	//----- nvinfo : EIATTR_MAXREG_COUNT
	.align		4
        /*002c*/ 	.byte	0x03, 0x1b
        /*002e*/ 	.short	0x00ff


	//----- nvinfo : EIATTR_NUM_BARRIERS
	.align		4
        /*0030*/ 	.byte	0x02, 0x4c
        /*0032*/ 	.byte	0x01
	.zero		1


	//----- nvinfo : EIATTR_MERCURY_ISA_VERSION
	.align		4
        /*0034*/ 	.byte	0x03, 0x5f
        /*0036*/ 	.short	0x0101


	//----- nvinfo : EIATTR_VRC_CTA_INIT_COUNT
	.align		4
        /*0038*/ 	.byte	0x02, 0x4a
	.zero		1
	.zero		1


	//----- nvinfo : EIATTR_EXIT_INSTR_OFFSETS
	.align		4
        /*003c*/ 	.byte	0x04, 0x1c
        /*003e*/ 	.short	(.L_35 - .L_34)


	//   ....[0]....
.L_34:
        /*0040*/ 	.word	0x00000ad0


	//----- nvinfo : EIATTR_CRS_STACK_SIZE
	.align		4
.L_35:
        /*0044*/ 	.byte	0x04, 0x1e
        /*0046*/ 	.short	(.L_37 - .L_36)
.L_36:
        /*0048*/ 	.word	0x00000000


	//----- nvinfo : EIATTR_CBANK_PARAM_SIZE
	.align		4
.L_37:
        /*004c*/ 	.byte	0x03, 0x19
        /*004e*/ 	.short	0x000c


	//----- nvinfo : EIATTR_PARAM_CBANK
	.align		4
        /*0050*/ 	.byte	0x04, 0x0a
        /*0052*/ 	.short	(.L_39 - .L_38)
	.align		4
.L_38:
        /*0054*/ 	.word	index@(.nv.constant0._Z16divideAndConquerP5Pointi)
        /*0058*/ 	.short	0x0380
        /*005a*/ 	.short	0x000c


	//----- nvinfo : EIATTR_SW_WAR
	.align		4
.L_39:
        /*005c*/ 	.byte	0x04, 0x36
        /*005e*/ 	.short	(.L_41 - .L_40)
.L_40:
        /*0060*/ 	.word	0x00000008
.L_41:


//--------------------- .nv.callgraph             --------------------------
	.section	.nv.callgraph,"",@"SHT_CUDA_CALLGRAPH"
	.align	4
	.sectionentsize	8
	.align		4
        /*0000*/ 	.word	0x00000000
	.align		4
        /*0004*/ 	.word	0xffffffff
	.align		4
        /*0008*/ 	.word	0x00000000
	.align		4
        /*000c*/ 	.word	0xfffffffe
	.align		4
        /*0010*/ 	.word	0x00000000
	.align		4
        /*0014*/ 	.word	0xfffffffd
	.align		4
        /*0018*/ 	.word	0x00000000
	.align		4
        /*001c*/ 	.word	0xfffffffc


//--------------------- .text._Z22divideAndConquerBlocksP5Pointii --------------------------
	.section	.text._Z22divideAndConquerBlocksP5Pointii,"ax",@progbits
	.align	128
        .global         _Z22divideAndConquerBlocksP5Pointii
        .type           _Z22divideAndConquerBlocksP5Pointii,@function
        .size           _Z22divideAndConquerBlocksP5Pointii,(.L_x_25 - _Z22divideAndConquerBlocksP5Pointii)
        .other          _Z22divideAndConquerBlocksP5Pointii,@"STO_CUDA_ENTRY STV_DEFAULT"
_Z22divideAndConquerBlocksP5Pointii:
.text._Z22divideAndConquerBlocksP5Pointii:
[----:B------:R-:W-:Y:S01]  /*0000*/  LDC R1, c[0x0][0x37c] ;  /* 0x0000df00ff017b82 */ /* 0x000fe20000000800 */
[----:B------:R-:W0:Y:S07]  /*0010*/  S2R R0, SR_TID.X ;  /* 0x0000000000007919 */ /* 0x000e2e0000002100 */
[----:B------:R-:W1:Y:S01]  /*0020*/  LDC.64 R14, c[0x0][0x380] ;  /* 0x0000e000ff0e7b82 */ /* 0x000e620000000a00 */
[----:B------:R-:W2:Y:S01]  /*0030*/  LDCU UR6, c[0x0][0x38c] ;  /* 0x00007180ff0677ac */ /* 0x000ea20008000800 */
[----:B------:R-:W3:Y:S01]  /*0040*/  LDCU.64 UR4, c[0x0][0x358] ;  /* 0x00006b00ff0477ac */ /* 0x000ee20008000a00 */
[----:B0-----:R-:W-:-:S02]  /*0050*/  SHF.L.U32 R2, R0, 0xb, RZ ;  /* 0x0000000b00027819 */ /* 0x001fc400000006ff */
[----:B------:R-:W-:Y:S02]  /*0060*/  LOP3.LUT R0, R0, 0x1, RZ, 0xc0, !PT ;  /* 0x0000000100007812 */ /* 0x000fe400078ec0ff */
[----:B------:R-:W-:Y:S02]  /*0070*/  LOP3.LUT R2, R2, 0x800, RZ, 0xfc, !PT ;  /* 0x0000080002027812 */ /* 0x000fe400078efcff */
[----:B------:R-:W-:-:S03]  /*0080*/  ISETP.NE.U32.AND P0, PT, R0, 0x1, PT ;  /* 0x000000010000780c */ /* 0x000fc60003f05070 */
[----:B--2---:R-:W-:-:S04]  /*0090*/  IMAD R6, R2, UR6, RZ ;  /* 0x0000000602067c24 */ /* 0x004fc8000f8e02ff */
[----:B-1----:R-:W-:-:S06]  /*00a0*/  IMAD.WIDE R4, R6, 0x10, R14 ;  /* 0x0000001006047825 */ /* 0x002fcc00078e020e */
[----:B---3--:R-:W2:Y:S04]  /*00b0*/  @P0 LDG.E R13, desc[UR4][R4.64+-0x8] ;  /* 0xfffff804040d0981 */ /* 0x008ea8000c1e1900 */
[----:B------:R-:W3:Y:S01]  /*00c0*/  @!P0 LDG.E R3, desc[UR4][R4.64+-0x4] ;  /* 0xfffffc0404038981 */ /* 0x000ee2000c1e1900 */
[----:B--2---:R-:W-:-:S05]  /*00d0*/  @P0 IMAD.WIDE.U32 R12, R13, 0x10, R14 ;  /* 0x000000100d0c0825 */ /* 0x004fca00078e000e */
[----:B------:R0:W5:Y:S04]  /*00e0*/  @P0 LDG.E R8, desc[UR4][R12.64] ;  /* 0x000000040c080981 */ /* 0x000168000c1e1900 */
[----:B------:R0:W5:Y:S01]  /*00f0*/  @P0 LDG.E R10, desc[UR4][R12.64+0x4] ;  /* 0x000004040c0a0981 */ /* 0x000162000c1e1900 */
[----:B---3--:R-:W-:Y:S02]  /*0100*/  @!P0 IMAD.WIDE.U32 R14, R3, 0x10, R14 ;  /* 0x00000010030e8825 */ /* 0x008fe400078e000e */
[----:B------:R-:W1:Y:S03]  /*0110*/  LDC.64 R2, c[0x0][0x380] ;  /* 0x0000e000ff027b82 */ /* 0x000e660000000a00 */
[----:B------:R0:W5:Y:S04]  /*0120*/  @!P0 LDG.E R8, desc[UR4][R14.64] ;  /* 0x000000040e088981 */ /* 0x000168000c1e1900 */
[----:B------:R0:W5:Y:S01]  /*0130*/  @!P0 LDG.E R10, desc[UR4][R14.64+0x4] ;  /* 0x000004040e0a8981 */ /* 0x000162000c1e1900 */
[----:B------:R-:W-:Y:S01]  /*0140*/  VIADD R7, R6, 0xffffffff ;  /* 0xffffffff06077836 */ /* 0x000fe20000000000 */
[----:B------:R-:W-:Y:S01]  /*0150*/  BSSY.RECONVERGENT B1, `(.L_x_0) ;  /* 0x0000059000017945 */ /* 0x000fe20003800200 */
[----:B------:R-:W-:-:S02]  /*0160*/  MOV R9, R6 ;  /* 0x0000000600097202 */ /* 0x000fc40000000f00 */
[----:B-1----:R-:W-:-:S07]  /*0170*/  IMAD.MOV.U32 R11, RZ, RZ, R7 ;  /* 0x000000ffff0b7224 */ /* 0x002fce00078e0007 */
.L_x_8:
[----:B------:R-:W-:-:S04]  /*0180*/  IMAD.WIDE R4, R11, 0x10, R2 ;  /* 0x000000100b047825 */ /* 0x000fc800078e0202 */
[----:B0123--:R-:W-:Y:S01]  /*0190*/  IMAD.WIDE R12, R9, 0x10, R2 ;  /* 0x00000010090c7825 */ /* 0x00ffe200078e0202 */
[----:B------:R-:W2:Y:S04]  /*01a0*/  LDG.E R17, desc[UR4][R4.64] ;  /* 0x0000000404117981 */ /* 0x000ea8000c1e1900 */
[----:B------:R-:W3:Y:S04]  /*01b0*/  LDG.E R14, desc[UR4][R12.64] ;  /* 0x000000040c0e7981 */ /* 0x000ee8000c1e1900 */
[----:B------:R-:W4:Y:S04]  /*01c0*/  LDG.E R19, desc[UR4][R4.64+0x4] ;  /* 0x0000040404137981 */ /* 0x000f28000c1e1900 */
[----:B------:R-:W4:Y:S01]  /*01d0*/  LDG.E R16, desc[UR4][R12.64+0x4] ;  /* 0x000004040c107981 */ /* 0x000f22000c1e1900 */
[----:B------:R-:W-:Y:S01]  /*01e0*/  ISETP.NE.AND P0, PT, R0, RZ, PT ;  /* 0x000000ff0000720c */ /* 0x000fe20003f05270 */
[----:B------:R-:W-:Y:S01]  /*01f0*/  BSSY.RECONVERGENT B0, `(.L_x_1) ;  /* 0x000004d000007945 */ /* 0x000fe20003800200 */
[----:B--2--5:R-:W-:-:S02]  /*0200*/  IADD3 R8, PT, PT, R17, -R8, RZ ;  /* 0x8000000811087210 */ /* 0x024fc40007ffe0ff */
[----:B---3--:R-:W-:Y:S01]  /*0210*/  IADD3 R15, PT, PT, R14, -R17, RZ ;  /* 0x800000110e0f7210 */ /* 0x008fe20007ffe0ff */
[--C-:B----4-:R-:W-:Y:S02]  /*0220*/  IMAD.IADD R10, R10, 0x1, -R19.reuse ;  /* 0x000000010a0a7824 */ /* 0x110fe400078e0a13 */
[----:B------:R-:W-:Y:S02]  /*0230*/  IMAD.IADD R14, R16, 0x1, -R19 ;  /* 0x00000001100e7824 */ /* 0x000fe400078e0a13 */
[----:B------:R-:W-:-:S04]  /*0240*/  IMAD R21, R15, R10, RZ ;  /* 0x0000000a0f157224 */ /* 0x000fc800078e02ff */
[----:B------:R-:W-:Y:S01]  /*0250*/  IMAD R8, R14, R8, R21 ;  /* 0x000000080e087224 */ /* 0x000fe200078e0215 */
[----:B------:R-:W-:Y:S06]  /*0260*/  @P0 BRA `(.L_x_2) ;  /* 0x00000000008c0947 */ /* 0x000fec0003800000 */
[----:B------:R-:W-:Y:S01]  /*0270*/  ISETP.GE.AND P0, PT, R8, RZ, PT ;  /* 0x000000ff0800720c */ /* 0x000fe20003f06270 */
[----:B------:R-:W-:-:S12]  /*0280*/  BSSY.RELIABLE B2, `(.L_x_3) ;  /* 0x000000e000027945 */ /* 0x000fd80003800100 */
[----:B------:R-:W-:Y:S05]  /*0290*/  @!P0 BRA `(.L_x_4) ;  /* 0x0000000000308947 */ /* 0x000fea0003800000 */
[----:B------:R-:W2:Y:S02]  /*02a0*/  LDG.E R16, desc[UR4][R4.64+0x8] ;  /* 0x0000080404107981 */ /* 0x000ea4000c1e1900 */
[----:B--2---:R-:W-:-:S13]  /*02b0*/  ISETP.NE.AND P0, PT, R16, R7, PT ;  /* 0x000000071000720c */ /* 0x004fda0003f05270 */
[----:B------:R-:W-:Y:S05]  /*02c0*/  @P0 BREAK.RELIABLE B2 ;  /* 0x0000000000020942 */ /* 0x000fea0003800100 */
[----:B------:R-:W-:Y:S05]  /*02d0*/  @!P0 BRA `(.L_x_4) ;  /* 0x0000000000208947 */ /* 0x000fea0003800000 */
[----:B------:R-:W-:-:S06]  /*02e0*/  IMAD.WIDE R4, R16, 0x10, R2 ;  /* 0x0000001010047825 */ /* 0x000fcc00078e0202 */
[----:B------:R-:W2:Y:S02]  /*02f0*/  LDG.E R5, desc[UR4][R4.64+0x8] ;  /* 0x0000080404057981 */ /* 0x000ea4000c1e1900 */
[----:B--2---:R-:W-:-:S05]  /*0300*/  IMAD.WIDE.U32 R12, R5, 0x10, R2 ;  /* 0x00000010050c7825 */ /* 0x004fca00078e0002 */
[----:B------:R0:W5:Y:S04]  /*0310*/  LDG.E R8, desc[UR4][R12.64] ;  /* 0x000000040c087981 */ /* 0x000168000c1e1900 */
[----:B------:R0:W5:Y:S01]  /*0320*/  LDG.E R10, desc[UR4][R12.64+0x4] ;  /* 0x000004040c0a7981 */ /* 0x000162000c1e1900 */
[----:B------:R-:W-:Y:S02]  /*0330*/  PLOP3.LUT P0, PT, PT, PT, PT, 0x80, 0x8 ;  /* 0x000000000008781c */ /* 0x000fe40003f0f070 */
[----:B------:R-:W-:Y:S01]  /*0340*/  MOV R11, R16 ;  /* 0x00000010000b7202 */ /* 0x000fe20000000f00 */
[----:B------:R-:W-:Y:S10]  /*0350*/  BRA `(.L_x_5) ;  /* 0x0000000000d87947 */ /* 0x000ff40003800000 */
.L_x_4:
[----:B------:R-:W-:Y:S05]  /*0360*/  BSYNC.RELIABLE B2 ;  /* 0x0000000000027941 */ /* 0x000fea0003800100 */
.L_x_3:
[----:B------:R-:W2:Y:S02]  /*0370*/  LDG.E R23, desc[UR4][R12.64+0xc] ;  /* 0x00000c040c177981 */ /* 0x000ea4000c1e1900 */
[----:B--2---:R-:W-:-:S05]  /*0380*/  IMAD.WIDE.U32 R20, R23, 0x10, R2 ;  /* 0x0000001017147825 */ /* 0x004fca00078e0002 */
[----:B------:R-:W2:Y:S04]  /*0390*/  LDG.E R10, desc[UR4][R20.64+0x4] ;  /* 0x00000404140a7981 */ /* 0x000ea8000c1e1900 */
[----:B------:R-:W3:Y:S01]  /*03a0*/  LDG.E R8, desc[UR4][R20.64] ;  /* 0x0000000414087981 */ /* 0x000ee2000c1e1900 */
[----:B------:R-:W-:Y:S02]  /*03b0*/  ISETP.NE.AND P1, PT, R23, R6, PT ;  /* 0x000000061700720c */ /* 0x000fe40003f25270 */
[----:B------:R-:W-:Y:S02]  /*03c0*/  PLOP3.LUT P0, PT, PT, PT, PT, 0x8, 0x80 ;  /* 0x000000000080781c */ /* 0x000fe40003f0e170 */
[----:B--2---:R-:W-:Y:S01]  /*03d0*/  IADD3 R16, PT, PT, -R19, R10, RZ ;  /* 0x0000000a13107210 */ /* 0x004fe20007ffe1ff */
[----:B---3--:R-:W-:-:S04]  /*03e0*/  IMAD.IADD R17, R17, 0x1, -R8 ;  /* 0x0000000111117824 */ /* 0x008fc800078e0a08 */
[----:B------:R-:W-:-:S04]  /*03f0*/  IMAD R15, R15, R16, RZ ;  /* 0x000000100f0f7224 */ /* 0x000fc800078e02ff */
[----:B------:R-:W-:-:S05]  /*0400*/  IMAD R15, R14, R17, R15 ;  /* 0x000000110e0f7224 */ /* 0x000fca00078e020f */
[----:B------:R-:W-:-:S13]  /*0410*/  ISETP.LT.OR P1, PT, R15, RZ, !P1 ;  /* 0x000000ff0f00720c */ /* 0x000fda0004f21670 */
[----:B------:R-:W-:Y:S05]  /*0420*/  @P1 BRA `(.L_x_5) ;  /* 0x0000000000a41947 */ /* 0x000fea0003800000 */
[----:B------:R-:W2:Y:S02]  /*0430*/  LDG.E R13, desc[UR4][R4.64+0x8] ;  /* 0x00000804040d7981 */ /* 0x000ea4000c1e1900 */
[----:B--2---:R-:W-:-:S05]  /*0440*/  IMAD.WIDE.U32 R12, R13, 0x10, R2 ;  /* 0x000000100d0c7825 */ /* 0x004fca00078e0002 */
[----:B------:R1:W5:Y:S04]  /*0450*/  LDG.E R8, desc[UR4][R12.64] ;  /* 0x000000040c087981 */ /* 0x000368000c1e1900 */
[----:B------:R1:W5:Y:S01]  /*0460*/  LDG.E R10, desc[UR4][R12.64+0x4] ;  /* 0x000004040c0a7981 */ /* 0x000362000c1e1900 */
[----:B------:R-:W-:Y:S02]  /*0470*/  PLOP3.LUT P0, PT, PT, PT, PT, 0x80, 0x8 ;  /* 0x000000000008781c */ /* 0x000fe40003f0f070 */
[----:B------:R-:W-:Y:S01]  /*0480*/  MOV R9, R23 ;  /* 0x0000001700097202 */ /* 0x000fe20000000f00 */
[----:B------:R-:W-:Y:S10]  /*0490*/  BRA `(.L_x_5) ;  /* 0x0000000000887947 */ /* 0x000ff40003800000 */
.L_x_2:
[----:B------:R-:W-:Y:S01]  /*04a0*/  ISETP.GT.AND P0, PT, R8, RZ, PT ;  /* 0x000000ff0800720c */ /* 0x000fe20003f04270 */
[----:B------:R-:W-:-:S12]  /*04b0*/  BSSY.RELIABLE B2, `(.L_x_6) ;  /* 0x000000e000027945 */ /* 0x000fd80003800100 */
[----:B------:R-:W-:Y:S05]  /*04c0*/  @P0 BRA `(.L_x_7) ;  /* 0x0000000000300947 */ /* 0x000fea0003800000 */
        /* <DEDUP_REMOVED lines=12> */
.L_x_7:
[----:B------:R-:W-:Y:S05]  /*0590*/  BSYNC.RELIABLE B2 ;  /* 0x0000000000027941 */ /* 0x000fea0003800100 */
.L_x_6:
[----:B------:R-:W2:Y:S02]  /*05a0*/  LDG.E R23, desc[UR4][R12.64+0x8] ;  /* 0x000008040c177981 */ /* 0x000ea4000c1e1900 */
[----:B--2---:R-:W-:-:S05]  /*05b0*/  IMAD.WIDE.U32 R20, R23, 0x10, R2 ;  /* 0x0000001017147825 */ /* 0x004fca00078e0002 */
[----:B------:R-:W2:Y:S04]  /*05c0*/  LDG.E R10, desc[UR4][R20.64+0x4] ;  /* 0x00000404140a7981 */ /* 0x000ea8000c1e1900 */
[----:B------:R-:W3:Y:S01]  /*05d0*/  LDG.E R8, desc[UR4][R20.64] ;  /* 0x0000000414087981 */ /* 0x000ee2000c1e1900 */
[----:B------:R-:W-:Y:S02]  /*05e0*/  ISETP.NE.AND P1, PT, R23, R6, PT ;  /* 0x000000061700720c */ /* 0x000fe40003f25270 */
[----:B------:R-:W-:Y:S01]  /*05f0*/  PLOP3.LUT P0, PT, PT, PT, PT, 0x8, 0x80 ;  /* 0x000000000080781c */ /* 0x000fe20003f0e170 */
[----:B--2---:R-:W-:Y:S01]  /*0600*/  IMAD.IADD R16, R10, 0x1, -R19 ;  /* 0x000000010a107824 */ /* 0x004fe200078e0a13 */
[----:B---3--:R-:W-:-:S03]  /*0610*/  IADD3 R17, PT, PT, R17, -R8, RZ ;  /* 0x8000000811117210 */ /* 0x008fc60007ffe0ff */
[----:B------:R-:W-:-:S04]  /*0620*/  IMAD R15, R15, R16, RZ ;  /* 0x000000100f0f7224 */ /* 0x000fc800078e02ff */
[----:B------:R-:W-:-:S05]  /*0630*/  IMAD R15, R14, R17, R15 ;  /* 0x000000110e0f7224 */ /* 0x000fca00078e020f */
[----:B------:R-:W-:-:S13]  /*0640*/  ISETP.GT.OR P1, PT, R15, RZ, !P1 ;  /* 0x000000ff0f00720c */ /* 0x000fda0004f24670 */
[----:B------:R-:W-:Y:S05]  /*0650*/  @P1 BRA `(.L_x_5) ;  /* 0x0000000000181947 */ /* 0x000fea0003800000 */
[----:B------:R-:W2:Y:S02]  /*0660*/  LDG.E R13, desc[UR4][R4.64+0xc] ;  /* 0x00000c04040d7981 */ /* 0x000ea4000c1e1900 */
[----:B--2---:R-:W-:-:S05]  /*0670*/  IMAD.WIDE.U32 R12, R13, 0x10, R2 ;  /* 0x000000100d0c7825 */ /* 0x004fca00078e0002 */
[----:B------:R3:W5:Y:S04]  /*0680*/  LDG.E R8, desc[UR4][R12.64] ;  /* 0x000000040c087981 */ /* 0x000768000c1e1900 */
[----:B------:R3:W5:Y:S01]  /*0690*/  LDG.E R10, desc[UR4][R12.64+0x4] ;  /* 0x000004040c0a7981 */ /* 0x000762000c1e1900 */
[----:B------:R-:W-:Y:S02]  /*06a0*/  PLOP3.LUT P0, PT, PT, PT, PT, 0x80, 0x8 ;  /* 0x000000000008781c */ /* 0x000fe40003f0f070 */
[----:B------:R-:W-:-:S11]  /*06b0*/  MOV R9, R23 ;  /* 0x0000001700097202 */ /* 0x000fd60000000f00 */
.L_x_5:
[----:B------:R-:W-:Y:S05]  /*06c0*/  BSYNC.RECONVERGENT B0 ;  /* 0x0000000000007941 */ /* 0x000fea0003800200 */
.L_x_1:
[----:B------:R-:W-:Y:S05]  /*06d0*/  @P0 BRA `(.L_x_8) ;  /* 0xfffffff800a80947 */ /* 0x000fea000383ffff */
[----:B------:R-:W-:Y:S05]  /*06e0*/  BSYNC.RECONVERGENT B1 ;  /* 0x0000000000017941 */ /* 0x000fea0003800200 */
.L_x_0:
[----:B------:R-:W-:Y:S05]  /*06f0*/  WARPSYNC.ALL ;  /* 0x0000000000007948 */ /* 0x000fea0003800000 */
[----:B------:R-:W-:Y:S01]  /*0700*/  BAR.SYNC.DEFER_BLOCKING 0x0 ;  /* 0x0000000000007b1d */ /* 0x000fe20000010000 */
[----:B------:R-:W-:Y:S01]  /*0710*/  ISETP.NE.AND P0, PT, R0, RZ, PT ;  /* 0x000000ff0000720c */ /* 0x000fe20003f05270 */
[----:B------:R-:W-:-:S04]  /*0720*/  IMAD.WIDE R4, R11, 0x10, R2 ;  /* 0x000000100b047825 */ /* 0x000fc800078e0202 */
[----:B------:R-:W-:-:S08]  /*0730*/  IMAD.WIDE R2, R9, 0x10, R2 ;  /* 0x0000001009027825 */ /* 0x000fd000078e0202 */
[----:B------:R-:W-:Y:S04]  /*0740*/  @!P0 STG.E desc[UR4][R4.64+0xc], R9 ;  /* 0x00000c0904008986 */ /* 0x000fe8000c101904 */
[----:B------:R-:W-:Y:S04]  /*0750*/  @!P0 STG.E desc[UR4][R2.64+0x8], R11 ;  /* 0x0000080b02008986 */ /* 0x000fe8000c101904 */
[----:B------:R-:W-:Y:S04]  /*0760*/  @P0 STG.E desc[UR4][R4.64+0x8], R9 ;  /* 0x0000080904000986 */ /* 0x000fe8000c101904 */
[----:B------:R-:W-:Y:S01]  /*0770*/  @P0 STG.E desc[UR4][R2.64+0xc], R11 ;  /* 0x00000c0b02000986 */ /* 0x000fe2000c101904 */
[----:B------:R-:W-:Y:S06]  /*0780*/  BAR.SYNC.DEFER_BLOCKING 0x0 ;  /* 0x0000000000007b1d */ /* 0x000fec0000010000 */
[----:B------:R-:W-:Y:S05]  /*0790*/  EXIT ;  /* 0x000000000000794d */ /* 0x000fea0003800000 */
.L_x_9:
[----:B------:R-:W-:-:S00]  /*07a0*/  BRA `(.L_x_9) ;  /* 0xfffffffc00fc7947 */ /* 0x000fc0000383ffff */
[----:B------:R-:W-:-:S00]  /*07b0*/  NOP ;  /* 0x0000000000007918 */ /* 0x000fc00000000000 */
        /* <DEDUP_REMOVED lines=12> */
.L_x_25:


//--------------------- .text._Z16divideAndConquerP5Pointi --------------------------
	.section	.text._Z16divideAndConquerP5Pointi,"ax",@progbits
	.align	128
        .global         _Z16divideAndConquerP5Pointi
        .type           _Z16divideAndConquerP5Pointi,@function
        .size           _Z16divideAndConquerP5Pointi,(.L_x_26 - _Z16divideAndConquerP5Pointi)
        .other          _Z16divideAndConquerP5Pointi,@"STO_CUDA_ENTRY STV_DEFAULT"
_Z16divideAndConquerP5Pointi:
.text._Z16divideAndConquerP5Pointi:
[----:B------:R-:W-:Y:S08]  /*0000*/  LDC R1, c[0x0][0x37c] ;  /* 0x0000df00ff017b82 */ /* 0x000ff00000000800 */
[----:B------:R-:W0:Y:S01]  /*0010*/  LDC R16, c[0x0][0x360] ;  /* 0x0000d800ff107b82 */ /* 0x000e220000000800 */
[----:B------:R-:W1:Y:S01]  /*0020*/  S2R R19, SR_TID.X ;  /* 0x0000000000137919 */ /* 0x000e620000002100 */
[----:B------:R-:W2:Y:S01]  /*0030*/  LDCU UR5, c[0x0][0x388] ;  /* 0x00007100ff0577ac */ /* 0x000ea20008000800 */
[----:B------:R-:W3:Y:S05]  /*0040*/  LDCU.64 UR6, c[0x0][0x358] ;  /* 0x00006b00ff0677ac */ /* 0x000eea0008000a00 */
[----:B------:R-:W4:Y:S08]  /*0050*/  S2UR UR4, SR_CTAID.X ;  /* 0x00000000000479c3 */ /* 0x000f300000002500 */
[----:B------:R-:W5:Y:S01]  /*0060*/  LDC.64 R2, c[0x0][0x380] ;  /* 0x0000e000ff027b82 */ /* 0x000f620000000a00 */
[----:B0-----:R-:W-:-:S04]  /*0070*/  IMAD.SHL.U32 R15, R16, 0x2, RZ ;  /* 0x00000002100f7824 */ /* 0x001fc800078e00ff */
[----:B----4-:R-:W-:-:S04]  /*0080*/  IMAD R14, R15, UR4, RZ ;  /* 0x000000040f0e7c24 */ /* 0x010fc8000f8e02ff */
[----:B-1----:R-:W-:-:S04]  /*0090*/  IMAD.IADD R13, R14, 0x1, R19 ;  /* 0x000000010e0d7824 */ /* 0x002fc800078e0213 */
[C---:B------:R-:W-:Y:S02]  /*00a0*/  IMAD.IADD R0, R13.reuse, 0x1, R16 ;  /* 0x000000010d007824 */ /* 0x040fe400078e0210 */
[----:B-----5:R-:W-:-:S03]  /*00b0*/  IMAD.WIDE.U32 R12, R13, 0x10, R2 ;  /* 0x000000100d0c7825 */ /* 0x020fc600078e0002 */
[C---:B--2---:R-:W-:Y:S01]  /*00c0*/  ISETP.GE.AND P0, PT, R0.reuse, UR5, PT ;  /* 0x0000000500007c0c */ /* 0x044fe2000bf06270 */
[----:B------:R-:W-:Y:S01]  /*00d0*/  IMAD.WIDE.U32 R2, R0, 0x10, R2 ;  /* 0x0000001000027825 */ /* 0x000fe200078e0002 */
[----:B---3--:R-:W2:Y:S04]  /*00e0*/  LDG.E R4, desc[UR6][R12.64] ;  /* 0x000000060c047981 */ /* 0x008ea8000c1e1900 */
[----:B------:R-:W2:Y:S04]  /*00f0*/  LDG.E R5, desc[UR6][R12.64+0x4] ;  /* 0x000004060c057981 */ /* 0x000ea8000c1e1900 */
[----:B------:R-:W2:Y:S04]  /*0100*/  LDG.E R6, desc[UR6][R12.64+0x8] ;  /* 0x000008060c067981 */ /* 0x000ea8000c1e1900 */
[----:B------:R-:W2:Y:S04]  /*0110*/  LDG.E R7, desc[UR6][R12.64+0xc] ;  /* 0x00000c060c077981 */ /* 0x000ea8000c1e1900 */
[----:B------:R-:W3:Y:S04]  /*0120*/  @!P0 LDG.E R8, desc[UR6][R2.64] ;  /* 0x0000000602088981 */ /* 0x000ee8000c1e1900 */
[----:B------:R-:W3:Y:S04]  /*0130*/  @!P0 LDG.E R9, desc[UR6][R2.64+0x4] ;  /* 0x0000040602098981 */ /* 0x000ee8000c1e1900 */
[----:B------:R-:W3:Y:S04]  /*0140*/  @!P0 LDG.E R10, desc[UR6][R2.64+0x8] ;  /* 0x00000806020a8981 */ /* 0x000ee8000c1e1900 */
[----:B------:R-:W3:Y:S01]  /*0150*/  @!P0 LDG.E R11, desc[UR6][R2.64+0xc] ;  /* 0x00000c06020b8981 */ /* 0x000ee2000c1e1900 */
[----:B------:R-:W0:Y:S01]  /*0160*/  S2UR UR5, SR_CgaCtaId ;  /* 0x00000000000579c3 */ /* 0x000e220000008800 */
[----:B------:R-:W-:Y:S01]  /*0170*/  UMOV UR4, 0x400 ;  /* 0x0000040000047882 */ /* 0x000fe20000000000 */
[----:B------:R-:W-:-:S04]  /*0180*/  IMAD.SHL.U32 R22, R19, 0x2, RZ ;  /* 0x0000000213167824 */ /* 0x000fc800078e00ff */
[----:B------:R-:W-:Y:S02]  /*0190*/  VIADD R20, R22, 0x1 ;  /* 0x0000000116147836 */ /* 0x000fe40000000000 */
[----:B------:R-:W-:Y:S02]  /*01a0*/  IMAD.MOV.U32 R23, RZ, RZ, R22 ;  /* 0x000000ffff177224 */ /* 0x000fe400078e0016 */
[----:B------:R-:W-:Y:S01]  /*01b0*/  IMAD.MOV.U32 R21, RZ, RZ, R20 ;  /* 0x000000ffff157224 */ /* 0x000fe200078e0014 */
[----:B------:R-:W-:Y:S01]  /*01c0*/  ISETP.GE.U32.AND P1, PT, R20, R15, PT ;  /* 0x0000000f1400720c */ /* 0x000fe20003f26070 */
[----:B0-----:R-:W-:-:S12]  /*01d0*/  ULEA UR4, UR5, UR4, 0x18 ;  /* 0x0000000405047291 */ /* 0x001fd8000f8ec0ff */
[----:B------:R-:W-:Y:S01]  /*01e0*/  @!P1 IMAD.MOV.U32 R23, RZ, RZ, R20 ;  /* 0x000000ffff179224 */ /* 0x000fe200078e0014 */
[C---:B------:R-:W-:Y:S02]  /*01f0*/  LEA R17, R19.reuse, UR4, 0x4 ;  /* 0x0000000413117c11 */ /* 0x040fe4000f8e20ff */
[----:B------:R-:W-:Y:S02]  /*0200*/  @!P1 LEA R24, R19, UR4, 0x5 ;  /* 0x0000000413189c11 */ /* 0x000fe4000f8e28ff */
[----:B------:R-:W-:Y:S01]  /*0210*/  LEA R25, R23, UR4, 0x4 ;  /* 0x0000000417197c11 */ /* 0x000fe2000f8e20ff */
[C---:B------:R-:W-:Y:S02]  /*0220*/  IMAD R18, R16.reuse, 0x10, R17 ;  /* 0x0000001010127824 */ /* 0x040fe400078e0211 */
[----:B------:R-:W-:Y:S01]  /*0230*/  IMAD.MOV.U32 R23, RZ, RZ, R22 ;  /* 0x000000ffff177224 */ /* 0x000fe200078e0016 */
[----:B--2---:R0:W-:Y:S04]  /*0240*/  STS.128 [R17], R4 ;  /* 0x0000000411007388 */ /* 0x0041e80000000c00 */
[----:B---3--:R0:W-:Y:S01]  /*0250*/  @!P0 STS.128 [R18], R8 ;  /* 0x0000000812008388 */ /* 0x0081e20000000c00 */
[----:B------:R-:W-:Y:S01]  /*0260*/  BAR.SYNC.DEFER_BLOCKING 0x0 ;  /* 0x0000000000007b1d */ /* 0x000fe20000010000 */
[----:B------:R-:W-:-:S05]  /*0270*/  ISETP.GE.U32.AND P0, PT, R16, 0x2, PT ;  /* 0x000000021000780c */ /* 0x000fca0003f06070 */
[----:B------:R0:W-:Y:S04]  /*0280*/  @!P1 STS.64 [R24+0x8], R20 ;  /* 0x0000081418009388 */ /* 0x0001e80000000a00 */
[----:B------:R0:W-:Y:S01]  /*0290*/  STS.64 [R25+0x8], R22 ;  /* 0x0000081619007388 */ /* 0x0001e20000000a00 */
[----:B------:R-:W-:Y:S06]  /*02a0*/  BAR.SYNC.DEFER_BLOCKING 0x0 ;  /* 0x0000000000007b1d */ /* 0x000fec0000010000 */
[----:B------:R-:W-:Y:S05]  /*02b0*/  @!P0 BRA `(.L_x_10) ;  /* 0x00000004009c8947 */ /* 0x000fea0003800000 */
[----:B0-----:R-:W-:Y:S01]  /*02c0*/  LOP3.LUT R22, R22, 0x7fc, RZ, 0xc0, !PT ;  /* 0x000007fc16167812 */ /* 0x001fe200078ec0ff */
[----:B------:R-:W-:Y:S01]  /*02d0*/  IMAD.MOV.U32 R27, RZ, RZ, 0x1 ;  /* 0x00000001ff1b7424 */ /* 0x000fe200078e00ff */
[----:B------:R-:W-:-:S07]  /*02e0*/  LOP3.LUT R19, R19, 0x1, RZ, 0xc0, !PT ;  /* 0x0000000113137812 */ /* 0x000fce00078ec0ff */
.L_x_23:
[----:B----4-:R-:W-:Y:S01]  /*02f0*/  IMAD.SHL.U32 R4, R27, 0x2, RZ ;  /* 0x000000021b047824 */ /* 0x010fe200078e00ff */
[----:B------:R-:W-:Y:S03]  /*0300*/  BSSY.RECONVERGENT B1, `(.L_x_11) ;  /* 0x0000053000017945 */ /* 0x000fe60003800200 */
[--C-:B------:R-:W-:Y:S02]  /*0310*/  IMAD R24, R22, R27, R4.reuse ;  /* 0x0000001b16187224 */ /* 0x100fe400078e0204 */
[----:B------:R-:W-:-:S03]  /*0320*/  IMAD.MOV.U32 R27, RZ, RZ, R4 ;  /* 0x000000ffff1b7224 */ /* 0x000fc600078e0004 */
[----:B------:R-:W-:-:S13]  /*0330*/  ISETP.GE.U32.AND P0, PT, R24, R15, PT ;  /* 0x0000000f1800720c */ /* 0x000fda0003f06070 */
[----:B0123--:R-:W-:Y:S05]  /*0340*/  @P0 BRA `(.L_x_12) ;  /* 0x0000000400380947 */ /* 0x00ffea0003800000 */
[----:B------:R-:W-:Y:S01]  /*0350*/  ISETP.NE.AND P2, PT, R19, RZ, PT ;  /* 0x000000ff1300720c */ /* 0x000fe20003f45270 */
[C---:B------:R-:W-:Y:S01]  /*0360*/  VIADD R26, R24.reuse, 0xffffffff ;  /* 0xffffffff181a7836 */ /* 0x040fe20000000000 */
[----:B------:R-:W-:Y:S01]  /*0370*/  LEA R4, R24, UR4, 0x4 ;  /* 0x0000000418047c11 */ /* 0x000fe2000f8e20ff */
[----:B------:R-:W-:Y:S02]  /*0380*/  IMAD.MOV.U32 R25, RZ, RZ, R24 ;  /* 0x000000ffff197224 */ /* 0x000fe400078e0018 */
[----:B------:R-:W-:-:S08]  /*0390*/  IMAD.MOV.U32 R23, RZ, RZ, R26 ;  /* 0x000000ffff177224 */ /* 0x000fd000078e001a */
[----:B------:R-:W0:Y:S04]  /*03a0*/  @!P2 LDS R5, [R4+-0x8] ;  /* 0xfffff8000405a984 */ /* 0x000e280000000800 */
[----:B------:R-:W1:Y:S01]  /*03b0*/  @P2 LDS R6, [R4+-0x4] ;  /* 0xfffffc0004062984 */ /* 0x000e620000000800 */
[----:B0-----:R-:W-:Y:S02]  /*03c0*/  @!P2 LEA R5, R5, UR4, 0x4 ;  /* 0x000000040505ac11 */ /* 0x001fe4000f8e20ff */
[----:B-1----:R-:W-:-:S03]  /*03d0*/  @P2 LEA R6, R6, UR4, 0x4 ;  /* 0x0000000406062c11 */ /* 0x002fc6000f8e20ff */
[----:B------:R0:W1:Y:S04]  /*03e0*/  @!P2 LDS.64 R20, [R5] ;  /* 0x000000000514a984 */ /* 0x0000680000000a00 */
[----:B------:R0:W2:Y:S02]  /*03f0*/  @P2 LDS.64 R20, [R6] ;  /* 0x0000000006142984 */ /* 0x0000a40000000a00 */
.L_x_20:
[----:B------:R-:W-:Y:S01]  /*0400*/  LEA R4, R23, UR4, 0x4 ;  /* 0x0000000417047c11 */ /* 0x000fe2000f8e20ff */
[----:B------:R-:W-:Y:S01]  /*0410*/  BSSY.RECONVERGENT B0, `(.L_x_13) ;  /* 0x0000040000007945 */ /* 0x000fe20003800200 */
[----:B------:R-:W-:-:S04]  /*0420*/  LEA R10, R25, UR4, 0x4 ;  /* 0x00000004190a7c11 */ /* 0x000fc8000f8e20ff */
[----:B01--4-:R-:W1:Y:S04]  /*0430*/  LDS.128 R4, [R4] ;  /* 0x0000000004047984 */ /* 0x013e680000000c00 */
[----:B------:R-:W0:Y:S01]  /*0440*/  LDS.128 R8, [R10] ;  /* 0x000000000a087984 */ /* 0x000e220000000c00 */
[--C-:B-123--:R-:W-:Y:S02]  /*0450*/  IMAD.IADD R21, R21, 0x1, -R5.reuse ;  /* 0x0000000115157824 */ /* 0x10efe400078e0a05 */
[----:B------:R-:W-:Y:S02]  /*0460*/  IMAD.IADD R28, R4, 0x1, -R20 ;  /* 0x00000001041c7824 */ /* 0x000fe400078e0a14 */
[----:B0-----:R-:W-:Y:S02]  /*0470*/  IMAD.IADD R8, R8, 0x1, -R4 ;  /* 0x0000000108087824 */ /* 0x001fe400078e0a04 */
[----:B------:R-:W-:-:S02]  /*0480*/  IMAD.IADD R9, R9, 0x1, -R5 ;  /* 0x0000000109097824 */ /* 0x000fc400078e0a05 */
[----:B------:R-:W-:-:S04]  /*0490*/  IMAD R20, R8, R21, RZ ;  /* 0x0000001508147224 */ /* 0x000fc800078e02ff */
[----:B------:R-:W-:Y:S01]  /*04a0*/  IMAD R20, R9, R28, R20 ;  /* 0x0000001c09147224 */ /* 0x000fe200078e0214 */
[----:B------:R-:W-:Y:S06]  /*04b0*/  @P2 BRA `(.L_x_14) ;  /* 0x0000000000702947 */ /* 0x000fec0003800000 */
[----:B------:R-:W-:Y:S01]  /*04c0*/  ISETP.GE.AND P0, PT, R20, RZ, PT ;  /* 0x000000ff1400720c */ /* 0x000fe20003f06270 */
[----:B------:R-:W-:-:S12]  /*04d0*/  BSSY.RELIABLE B2, `(.L_x_15) ;  /* 0x000000b000027945 */ /* 0x000fd80003800100 */
[----:B------:R-:W-:Y:S05]  /*04e0*/  @!P0 BRA `(.L_x_16) ;  /* 0x0000000000248947 */ /* 0x000fea0003800000 */
[----:B------:R-:W-:-:S13]  /*04f0*/  ISETP.NE.AND P1, PT, R6, R26, PT ;  /* 0x0000001a0600720c */ /* 0x000fda0003f25270 */
[----:B------:R-:W-:Y:S01]  /*0500*/  @P1 LEA R7, R6, UR4, 0x4 ;  /* 0x0000000406071c11 */ /* 0x000fe2000f8e20ff */
[----:B------:R-:W-:Y:S05]  /*0510*/  @P1 BREAK.RELIABLE B2 ;  /* 0x0000000000021942 */ /* 0x000fea0003800100 */
[----:B------:R-:W0:Y:S01]  /*0520*/  @P1 LDS R7, [R7+0x8] ;  /* 0x0000080007071984 */ /* 0x000e220000000800 */
[----:B------:R-:W-:Y:S01]  /*0530*/  @P1 PLOP3.LUT P0, PT, PT, PT, PT, 0x80, 0x8 ;  /* 0x000000000008181c */ /* 0x000fe20003f0f070 */
[----:B------:R-:W-:Y:S01]  /*0540*/  @P1 IMAD.MOV.U32 R23, RZ, RZ, R6 ;  /* 0x000000ffff171224 */ /* 0x000fe200078e0006 */
[----:B0-----:R-:W-:-:S06]  /*0550*/  @P1 LEA R20, R7, UR4, 0x4 ;  /* 0x0000000407141c11 */ /* 0x001fcc000f8e20ff */
[----:B------:R-:W3:Y:S01]  /*0560*/  @P1 LDS.64 R20, [R20] ;  /* 0x0000000014141984 */ /* 0x000ee20000000a00 */
[----:B------:R-:W-:Y:S05]  /*0570*/  @P1 BRA `(.L_x_17) ;  /* 0x0000000000a41947 */ /* 0x000fea0003800000 */
.L_x_16:
[----:B------:R-:W-:Y:S05]  /*0580*/  BSYNC.RELIABLE B2 ;  /* 0x0000000000027941 */ /* 0x000fea0003800100 */
.L_x_15:
[C---:B---3--:R-:W-:Y:S02]  /*0590*/  LEA R20, R11.reuse, UR4, 0x4 ;  /* 0x000000040b147c11 */ /* 0x048fe4000f8e20ff */
[----:B------:R-:W-:Y:S02]  /*05a0*/  ISETP.NE.AND P1, PT, R11, R24, PT ;  /* 0x000000180b00720c */ /* 0x000fe40003f25270 */
[----:B------:R-:W-:Y:S02]  /*05b0*/  PLOP3.LUT P0, PT, PT, PT, PT, 0x8, 0x80 ;  /* 0x000000000080781c */ /* 0x000fe40003f0e170 */
[----:B------:R-:W0:Y:S02]  /*05c0*/  LDS.64 R20, [R20] ;  /* 0x0000000014147984 */ /* 0x000e240000000a00 */
[----:B0-----:R-:W-:Y:S02]  /*05d0*/  IMAD.IADD R5, R21, 0x1, -R5 ;  /* 0x0000000115057824 */ /* 0x001fe400078e0a05 */
[----:B------:R-:W-:-:S02]  /*05e0*/  IMAD.IADD R4, R4, 0x1, -R20 ;  /* 0x0000000104047824 */ /* 0x000fc400078e0a14 */
[----:B------:R-:W-:-:S04]  /*05f0*/  IMAD R8, R8, R5, RZ ;  /* 0x0000000508087224 */ /* 0x000fc800078e02ff */
[----:B------:R-:W-:-:S05]  /*0600*/  IMAD R4, R9, R4, R8 ;  /* 0x0000000409047224 */ /* 0x000fca00078e0208 */
[----:B------:R-:W-:-:S13]  /*0610*/  ISETP.LT.OR P1, PT, R4, RZ, !P1 ;  /* 0x000000ff0400720c */ /* 0x000fda0004f21670 */
[----:B------:R-:W-:Y:S05]  /*0620*/  @P1 BRA `(.L_x_17) ;  /* 0x0000000000781947 */ /* 0x000fea0003800000 */
[----:B------:R-:W-:Y:S01]  /*0630*/  LEA R6, R6, UR4, 0x4 ;  /* 0x0000000406067c11 */ /* 0x000fe2000f8e20ff */
[----:B------:R-:W-:Y:S01]  /*0640*/  IMAD.MOV.U32 R25, RZ, RZ, R11 ;  /* 0x000000ffff197224 */ /* 0x000fe200078e000b */
[----:B------:R-:W-:-:S03]  /*0650*/  PLOP3.LUT P0, PT, PT, PT, PT, 0x80, 0x8 ;  /* 0x000000000008781c */ /* 0x000fc60003f0f070 */
[----:B------:R4:W0:Y:S01]  /*0660*/  LDS.64 R20, [R6] ;  /* 0x0000000006147984 */ /* 0x0008220000000a00 */
[----:B------:R-:W-:Y:S09]  /*0670*/  BRA `(.L_x_17) ;  /* 0x0000000000647947 */ /* 0x000ff20003800000 */
.L_x_14:
[----:B------:R-:W-:Y:S01]  /*0680*/  ISETP.GT.AND P0, PT, R20, RZ, PT ;  /* 0x000000ff1400720c */ /* 0x000fe20003f04270 */
[----:B------:R-:W-:-:S12]  /*0690*/  BSSY.RELIABLE B2, `(.L_x_18) ;  /* 0x000000b000027945 */ /* 0x000fd80003800100 */
[----:B------:R-:W-:Y:S05]  /*06a0*/  @P0 BRA `(.L_x_19) ;  /* 0x0000000000240947 */ /* 0x000fea0003800000 */
[----:B------:R-:W-:-:S13]  /*06b0*/  ISETP.NE.AND P1, PT, R7, R26, PT ;  /* 0x0000001a0700720c */ /* 0x000fda0003f25270 */
[----:B------:R-:W-:Y:S01]  /*06c0*/  @P1 LEA R6, R7, UR4, 0x4 ;  /* 0x0000000407061c11 */ /* 0x000fe2000f8e20ff */
[----:B------:R-:W-:Y:S05]  /*06d0*/  @P1 BREAK.RELIABLE B2 ;  /* 0x0000000000021942 */ /* 0x000fea0003800100 */
[----:B------:R-:W0:Y:S01]  /*06e0*/  @P1 LDS R6, [R6+0xc] ;  /* 0x00000c0006061984 */ /* 0x000e220000000800 */
[----:B------:R-:W-:Y:S01]  /*06f0*/  @P1 PLOP3.LUT P0, PT, PT, PT, PT, 0x80, 0x8 ;  /* 0x000000000008181c */ /* 0x000fe20003f0f070 */
[----:B------:R-:W-:Y:S01]  /*0700*/  @P1 IMAD.MOV.U32 R23, RZ, RZ, R7 ;  /* 0x000000ffff171224 */ /* 0x000fe200078e0007 */
[----:B0-----:R-:W-:-:S06]  /*0710*/  @P1 LEA R20, R6, UR4, 0x4 ;  /* 0x0000000406141c11 */ /* 0x001fcc000f8e20ff */
[----:B------:R-:W0:Y:S01]  /*0720*/  @P1 LDS.64 R20, [R20] ;  /* 0x0000000014141984 */ /* 0x000e220000000a00 */
[----:B------:R-:W-:Y:S05]  /*0730*/  @P1 BRA `(.L_x_17) ;  /* 0x0000000000341947 */ /* 0x000fea0003800000 */
.L_x_19:
[----:B------:R-:W-:Y:S05]  /*0740*/  BSYNC.RELIABLE B2 ;  /* 0x0000000000027941 */ /* 0x000fea0003800100 */
.L_x_18:
[C---:B------:R-:W-:Y:S02]  /*0750*/  LEA R6, R10.reuse, UR4, 0x4 ;  /* 0x000000040a067c11 */ /* 0x040fe4000f8e20ff */
[----:B------:R-:W-:-:S03]  /*0760*/  ISETP.NE.AND P1, PT, R10, R24, PT ;  /* 0x000000180a00720c */ /* 0x000fc60003f25270 */
[----:B0-----:R-:W0:Y:S02]  /*0770*/  LDS.64 R20, [R6] ;  /* 0x0000000006147984 */ /* 0x001e240000000a00 */
[----:B0-----:R-:W-:Y:S02]  /*0780*/  IMAD.IADD R5, R21, 0x1, -R5 ;  /* 0x0000000115057824 */ /* 0x001fe400078e0a05 */
[----:B------:R-:W-:Y:S02]  /*0790*/  IMAD.IADD R4, R4, 0x1, -R20 ;  /* 0x0000000104047824 */ /* 0x000fe400078e0a14 */
[----:B------:R-:W-:-:S04]  /*07a0*/  IMAD R8, R8, R5, RZ ;  /* 0x0000000508087224 */ /* 0x000fc800078e02ff */
[----:B------:R-:W-:-:S05]  /*07b0*/  IMAD R4, R9, R4, R8 ;  /* 0x0000000409047224 */ /* 0x000fca00078e0208 */
[----:B------:R-:W-:-:S04]  /*07c0*/  ISETP.GT.OR P1, PT, R4, RZ, !P1 ;  /* 0x000000ff0400720c */ /* 0x000fc80004f24670 */
[----:B------:R-:W-:-:S09]  /*07d0*/  PLOP3.LUT P0, PT, P1, PT, PT, 0x8, 0x80 ;  /* 0x000000000080781c */ /* 0x000fd20000f0e170 */
[----:B------:R-:W-:Y:S01]  /*07e0*/  @!P1 LEA R7, R7, UR4, 0x4 ;  /* 0x0000000407079c11 */ /* 0x000fe2000f8e20ff */
[----:B------:R-:W-:-:S04]  /*07f0*/  @!P1 IMAD.MOV.U32 R25, RZ, RZ, R10 ;  /* 0x000000ffff199224 */ /* 0x000fc800078e000a */
[----:B------:R1:W2:Y:S03]  /*0800*/  @!P1 LDS.64 R20, [R7] ;  /* 0x0000000007149984 */ /* 0x0002a60000000a00 */
.L_x_17:
[----:B------:R-:W-:Y:S05]  /*0810*/  BSYNC.RECONVERGENT B0 ;  /* 0x0000000000007941 */ /* 0x000fea0003800200 */
.L_x_13:
[----:B------:R-:W-:Y:S05]  /*0820*/  @P0 BRA `(.L_x_20) ;  /* 0xfffffff800f40947 */ /* 0x000fea000383ffff */
.L_x_12:
[----:B------:R-:W-:Y:S05]  /*0830*/  BSYNC.RECONVERGENT B1 ;  /* 0x0000000000017941 */ /* 0x000fea0003800200 */
.L_x_11:
[----:B------:R-:W-:Y:S05]  /*0840*/  WARPSYNC.ALL ;  /* 0x0000000000007948 */ /* 0x000fea0003800000 */
[----:B------:R-:W-:Y:S01]  /*0850*/  BAR.SYNC.DEFER_BLOCKING 0x0 ;  /* 0x0000000000007b1d */ /* 0x000fe20000010000 */
[----:B------:R-:W-:-:S05]  /*0860*/  ISETP.GE.U32.AND P0, PT, R24, R15, PT ;  /* 0x0000000f1800720c */ /* 0x000fca0003f06070 */
[----:B------:R-:W-:Y:S08]  /*0870*/  BSSY.RECONVERGENT B0, `(.L_x_21) ;  /* 0x0000009000007945 */ /* 0x000ff00003800200 */
[----:B------:R-:W-:Y:S05]  /*0880*/  @P0 BRA `(.L_x_22) ;  /* 0x00000000001c0947 */ /* 0x000fea0003800000 */
[----:B------:R-:W-:Y:S02]  /*0890*/  ISETP.NE.AND P0, PT, R19, RZ, PT ;  /* 0x000000ff1300720c */ /* 0x000fe40003f05270 */
[----:B------:R-:W-:Y:S02]  /*08a0*/  LEA R4, R23, UR4, 0x4 ;  /* 0x0000000417047c11 */ /* 0x000fe4000f8e20ff */
[----:B----4-:R-:W-:-:S09]  /*08b0*/  LEA R6, R25, UR4, 0x4 ;  /* 0x0000000419067c11 */ /* 0x010fd2000f8e20ff */
[----:B------:R4:W-:Y:S04]  /*08c0*/  @!P0 STS [R4+0xc], R25 ;  /* 0x00000c1904008388 */ /* 0x0009e80000000800 */
[----:B------:R4:W-:Y:S04]  /*08d0*/  @!P0 STS [R6+0x8], R23 ;  /* 0x0000081706008388 */ /* 0x0009e80000000800 */
[----:B------:R4:W-:Y:S04]  /*08e0*/  @P0 STS [R4+0x8], R25 ;  /* 0x0000081904000388 */ /* 0x0009e80000000800 */
[----:B------:R4:W-:Y:S02]  /*08f0*/  @P0 STS [R6+0xc], R23 ;  /* 0x00000c1706000388 */ /* 0x0009e40000000800 */
.L_x_22:
[----:B------:R-:W-:Y:S05]  /*0900*/  BSYNC.RECONVERGENT B0 ;  /* 0x0000000000007941 */ /* 0x000fea0003800200 */
.L_x_21:
[----:B------:R-:W-:-:S13]  /*0910*/  ISETP.GE.U32.AND P0, PT, R27, R16, PT ;  /* 0x000000101b00720c */ /* 0x000fda0003f06070 */
[----:B------:R-:W-:Y:S05]  /*0920*/  @!P0 BRA `(.L_x_23) ;  /* 0xfffffff800708947 */ /* 0x000fea000383ffff */
.L_x_10:
[----:B------:R-:W-:Y:S06]  /*0930*/  BAR.SYNC.DEFER_BLOCKING 0x0 ;  /* 0x0000000000007b1d */ /* 0x000fec0000010000 */
[----:B------:R-:W5:Y:S01]  /*0940*/  LDCU UR5, c[0x0][0x388] ;  /* 0x00007100ff0577ac */ /* 0x000f620008000800 */
[----:B01----:R-:W0:Y:S01]  /*0950*/  S2R R7, SR_TID.X ;  /* 0x0000000000077919 */ /* 0x003e220000002100 */
[----:B----4-:R-:W1:Y:S01]  /*0960*/  LDS.64 R4, [R17+0x8] ;  /* 0x0000080011047984 */ /* 0x010e620000000a00 */
[----:B-----5:R-:W-:Y:S01]  /*0970*/  ISETP.GE.AND P1, PT, R0, UR5, PT ;  /* 0x0000000500007c0c */ /* 0x020fe2000bf26270 */
[----:B0-----:R-:W-:-:S05]  /*0980*/  IMAD.IADD R16, R7, 0x1, R16 ;  /* 0x0000000107107824 */ /* 0x001fca00078e0210 */
[----:B------:R-:W-:Y:S01]  /*0990*/  ISETP.GE.U32.AND P0, PT, R16, R15, PT ;  /* 0x0000000f1000720c */ /* 0x000fe20003f06070 */
[C---:B-1----:R-:W-:Y:S02]  /*09a0*/  IMAD.IADD R5, R14.reuse, 0x1, R5 ;  /* 0x000000010e057824 */ /* 0x042fe400078e0205 */
[----:B------:R-:W-:-:S05]  /*09b0*/  IMAD.IADD R4, R14, 0x1, R4 ;  /* 0x000000010e047824 */ /* 0x000fca00078e0204 */
[----:B------:R-:W-:Y:S05]  /*09c0*/  STS.64 [R17+0x8], R4 ;  /* 0x0000080411007388 */ /* 0x000fea0000000a00 */
[----:B------:R-:W0:Y:S02]  /*09d0*/  @!P0 LDS.64 R6, [R18+0x8] ;  /* 0x0000080012068984 */ /* 0x000e240000000a00 */
[C---:B0-----:R-:W-:Y:S02]  /*09e0*/  @!P0 IMAD.IADD R7, R14.reuse, 0x1, R7 ;  /* 0x000000010e078824 */ /* 0x041fe400078e0207 */
[----:B------:R-:W-:-:S05]  /*09f0*/  @!P0 IMAD.IADD R6, R14, 0x1, R6 ;  /* 0x000000010e068824 */ /* 0x000fca00078e0206 */
[----:B------:R-:W-:Y:S01]  /*0a00*/  @!P0 STS.64 [R18+0x8], R6 ;  /* 0x0000080612008388 */ /* 0x000fe20000000a00 */
[----:B------:R-:W-:Y:S06]  /*0a10*/  BAR.SYNC.DEFER_BLOCKING 0x0 ;  /* 0x0000000000007b1d */ /* 0x000fec0000010000 */
[----:B------:R-:W0:Y:S04]  /*0a20*/  LDS.128 R8, [R17] ;  /* 0x0000000011087984 */ /* 0x000e280000000c00 */
[----:B--23--:R-:W1:Y:S04]  /*0a30*/  @!P1 LDS.128 R20, [R18] ;  /* 0x0000000012149984 */ /* 0x00ce680000000c00 */
[----:B0-----:R-:W-:Y:S04]  /*0a40*/  STG.E desc[UR6][R12.64], R8 ;  /* 0x000000080c007986 */ /* 0x001fe8000c101906 */
[----:B------:R-:W-:Y:S04]  /*0a50*/  STG.E desc[UR6][R12.64+0x4], R9 ;  /* 0x000004090c007986 */ /* 0x000fe8000c101906 */
[----:B------:R-:W-:Y:S04]  /*0a60*/  STG.E desc[UR6][R12.64+0x8], R10 ;  /* 0x0000080a0c007986 */ /* 0x000fe8000c101906 */
[----:B------:R-:W-:Y:S04]  /*0a70*/  STG.E desc[UR6][R12.64+0xc], R11 ;  /* 0x00000c0b0c007986 */ /* 0x000fe8000c101906 */
[----:B-1----:R-:W-:Y:S04]  /*0a80*/  @!P1 STG.E desc[UR6][R2.64], R20 ;  /* 0x0000001402009986 */ /* 0x002fe8000c101906 */
[----:B------:R-:W-:Y:S04]  /*0a90*/  @!P1 STG.E desc[UR6][R2.64+0x4], R21 ;  /* 0x0000041502009986 */ /* 0x000fe8000c101906 */
[----:B------:R-:W-:Y:S04]  /*0aa0*/  @!P1 STG.E desc[UR6][R2.64+0x8], R22 ;  /* 0x0000081602009986 */ /* 0x000fe8000c101906 */
[----:B------:R-:W-:Y:S01]  /*0ab0*/  @!P1 STG.E desc[UR6][R2.64+0xc], R23 ;  /* 0x00000c1702009986 */ /* 0x000fe2000c101906 */
[----:B------:R-:W-:Y:S06]  /*0ac0*/  BAR.SYNC.DEFER_BLOCKING 0x0 ;  /* 0x0000000000007b1d */ /* 0x000fec0000010000 */
[----:B------:R-:W-:Y:S05]  /*0ad0*/  EXIT ;  /* 0x000000000000794d */ /* 0x000fea0003800000 */
.L_x_24:
        /* <DEDUP_REMOVED lines=10> */
.L_x_26:


//--------------------- .nv.shared._Z22divideAndConquerBlocksP5Pointii --------------------------
	.section	.nv.shared._Z22divideAndConquerBlocksP5Pointii,"aw",@nobits
	.sectionflags	@""
	.align	16
	.zero		1024


//--------------------- .nv.shared.reserved.0     --------------------------
	.section	.nv.shared.reserved.0,"aw",@nobits
	.weak		__nv_reservedSMEM_offset_0_alias
	.size		__nv_reservedSMEM_offset_0_alias, 0, 64
	.other		__nv_reservedSMEM_offset_0_alias,@"STO_CUDA_RESERVED_SHARED STV_DEFAULT"
__nv_reservedSMEM_offset_0_alias:
	.zero		0
	.zero		64


//--------------------- .nv.shared._Z16divideAndConquerP5Pointi --------------------------
	.section	.nv.shared._Z16divideAndConquerP5Pointi,"aw",@nobits
	.sectionflags	@""
	.align	16
	.zero		1024


//--------------------- .nv.constant0._Z22divideAndConquerBlocksP5Pointii --------------------------
	.section	.nv.constant0._Z22divideAndConquerBlocksP5Pointii,"a",@progbits
	.sectionflags	@""
	.align	4
.nv.constant0._Z22divideAndConquerBlocksP5Pointii:
	.zero		912


//--------------------- .nv.constant0._Z16divideAndConquerP5Pointi --------------------------
	.section	.nv.constant0._Z16divideAndConquerP5Pointi,"a",@progbits
	.sectionflags	@""
	.align	4
.nv.constant0._Z16divideAndConquerP5Pointi:
	.zero		908


//--------------------- SYMBOLS --------------------------

	.type		.nv.reservedSmem.offset0,@object
	.size		.nv.reservedSmem.offset0,0x4
	.type		.nv.reservedSmem.cap,@object
	.size		.nv.reservedSmem.cap,0x4
